//
// Generated by NVIDIA NVVM Compiler
//
// Compiler Build ID: CL-36424714
// Cuda compilation tools, release 13.0, V13.0.88
// Based on NVVM 20.0.0
//

.version 9.0
.target sm_100
.address_size 64

	// .globl	_ZN4QUIC10k_rel_diffEPfS0_S0_if

.visible .entry _ZN4QUIC10k_rel_diffEPfS0_S0_if(
	.param .u64 .ptr .align 1 _ZN4QUIC10k_rel_diffEPfS0_S0_if_param_0,
	.param .u64 .ptr .align 1 _ZN4QUIC10k_rel_diffEPfS0_S0_if_param_1,
	.param .u64 .ptr .align 1 _ZN4QUIC10k_rel_diffEPfS0_S0_if_param_2,
	.param .u32 _ZN4QUIC10k_rel_diffEPfS0_S0_if_param_3,
	.param .f32 _ZN4QUIC10k_rel_diffEPfS0_S0_if_param_4
)
{
	.reg .pred 	%p<3>;
	.reg .b32 	%r<6>;
	.reg .b32 	%f<12>;
	.reg .b64 	%rd<12>;

	ld.param.u64 	%rd1, [_ZN4QUIC10k_rel_diffEPfS0_S0_if_param_0];
	ld.param.u64 	%rd2, [_ZN4QUIC10k_rel_diffEPfS0_S0_if_param_1];
	ld.param.u64 	%rd3, [_ZN4QUIC10k_rel_diffEPfS0_S0_if_param_2];
	ld.param.u32 	%r2, [_ZN4QUIC10k_rel_diffEPfS0_S0_if_param_3];
	ld.param.f32 	%f5, [_ZN4QUIC10k_rel_diffEPfS0_S0_if_param_4];
	cvta.to.global.u64 	%rd4, %rd2;
	cvta.to.global.u64 	%rd5, %rd3;
	mov.u32 	%r3, %ctaid.x;
	mov.u32 	%r4, %ntid.x;
	mov.u32 	%r5, %tid.x;
	mad.lo.s32 	%r1, %r3, %r4, %r5;
	mul.wide.s32 	%rd6, %r1, 4;
	add.s64 	%rd7, %rd5, %rd6;
	ld.global.f32 	%f1, [%rd7];
	add.s64 	%rd8, %rd4, %rd6;
	ld.global.f32 	%f2, [%rd8];
	setp.ge.s32 	%p1, %r1, %r2;
	@%p1 bra 	$L__BB0_4;
	sub.f32 	%f7, %f1, %f2;
	abs.f32 	%f8, %f7;
	setp.lt.f32 	%p2, %f8, %f5;
	mov.f32 	%f11, 0f00000000;
	@%p2 bra 	$L__BB0_3;
	sub.f32 	%f9, %f2, %f1;
	abs.f32 	%f10, %f9;
	div.rn.f32 	%f11, %f10, %f1;
$L__BB0_3:
	cvta.to.global.u64 	%rd9, %rd1;
	add.s64 	%rd11, %rd9, %rd6;
	st.global.f32 	[%rd11], %f11;
$L__BB0_4:
	ret;

}


// ===== COMPILED SASS (sm_100) =====

	.target	sm_100

	.elftype	@"ET_EXEC"


//--------------------- .note.nv.tkinfo           --------------------------
	.section	.note.nv.tkinfo,"",@"SHT_NOTE"
	.sectionflags	@"SHF_NOTE_NV_TKINFO"
	.tkinfo
        /*0018*/ 	.word	0x00000002
        /*0030*/ 	.string	""
        /*0030*/ 	.string	"ptxas"
        /*0030*/ 	.string	"Cuda compilation tools, release 13.0, V13.0.88"
        /*0030*/ 	.string	"Build cuda_13.0.r13.0/compiler.36424714_0"
        /*0030*/ 	.string	"-arch sm_100 -m 64 "



//--------------------- .note.nv.cuinfo           --------------------------
	.section	.note.nv.cuinfo,"",@"SHT_NOTE"
	.sectionflags	@"SHF_NOTE_NV_CUINFO"
        /*0018*/ 	.short	0x0002
        /*001a*/ 	.short	0x0064
        /*001c*/ 	.short	0x0082
	.zero		2


//--------------------- .nv.info                  --------------------------
	.section	.nv.info,"",@"SHT_CUDA_INFO"
	.align	4


	//----- nvinfo : EIATTR_REGCOUNT
	.align		4
        /*0000*/ 	.byte	0x04, 0x2f
        /*0002*/ 	.short	(.L_1 - .L_0)
	.align		4
.L_0:
        /*0004*/ 	.word	index@(_ZN4QUIC10k_rel_diffEPfS0_S0_if)
        /*0008*/ 	.word	0x0000000f


	//----- nvinfo : EIATTR_FRAME_SIZE
	.align		4
.L_1:
        /*000c*/ 	.byte	0x04, 0x11
        /*000e*/ 	.short	(.L_3 - .L_2)
	.align		4
.L_2:
        /*0010*/ 	.word	index@($__internal_0_$__cuda_sm3x_div_rn_noftz_f32_slowpath)
        /*0014*/ 	.word	0x00000000


	//----- nvinfo : EIATTR_FRAME_SIZE
	.align		4
.L_3:
        /*0018*/ 	.byte	0x04, 0x11
        /*001a*/ 	.short	(.L_5 - .L_4)
	.align		4
.L_4:
        /*001c*/ 	.word	index@(_ZN4QUIC10k_rel_diffEPfS0_S0_if)
        /*0020*/ 	.word	0x00000000


	//----- nvinfo : EIATTR_MIN_STACK_SIZE
	.align		4
.L_5:
        /*0024*/ 	.byte	0x04, 0x12
        /*0026*/ 	.short	(.L_7 - .L_6)
	.align		4
.L_6:
        /*0028*/ 	.word	index@(_ZN4QUIC10k_rel_diffEPfS0_S0_if)
        /*002c*/ 	.word	0x00000000
.L_7:


//--------------------- .nv.compat                --------------------------
	.section	.nv.compat,"",@"SHT_CUDA_COMPAT_INFO"
	.align	4
        /*0000*/ 	.byte	0x02, 0x09, 0x00, 0x00, 0x02, 0x02, 0x01, 0x00, 0x02, 0x05, 0x05, 0x00, 0x03, 0x07, 0x01, 0x01
        /*0010*/ 	.byte	0x02, 0x03, 0x00, 0x00, 0x02, 0x06, 0x01, 0x00, 0x04, 0x0b, 0x08, 0x00, 0x01, 0x00, 0x00, 0x00
        /*0020*/ 	.byte	0x00, 0x00, 0x00, 0x00


//--------------------- .nv.info._ZN4QUIC10k_rel_diffEPfS0_S0_if --------------------------
	.section	.nv.info._ZN4QUIC10k_rel_diffEPfS0_S0_if,"",@"SHT_CUDA_INFO"
	.sectionflags	@""
	.align	4


	//----- nvinfo : EIATTR_CUDA_API_VERSION
	.align		4
        /*0000*/ 	.byte	0x04, 0x37
        /*0002*/ 	.short	(.L_9 - .L_8)
.L_8:
        /*0004*/ 	.word	0x00000082


	//----- nvinfo : EIATTR_KPARAM_INFO
	.align		4
.L_9:
        /*0008*/ 	.byte	0x04, 0x17
        /*000a*/ 	.short	(.L_11 - .L_10)
.L_10:
        /*000c*/ 	.word	0x00000000
        /*0010*/ 	.short	0x0004
        /*0012*/ 	.short	0x001c
        /*0014*/ 	.byte	0x00, 0xf0, 0x11, 0x00


	//----- nvinfo : EIATTR_KPARAM_INFO
	.align		4
.L_11:
        /*0018*/ 	.byte	0x04, 0x17
        /*001a*/ 	.short	(.L_13 - .L_12)
.L_12:
        /*001c*/ 	.word	0x00000000
        /*0020*/ 	.short	0x0003
        /*0022*/ 	.short	0x0018
        /*0024*/ 	.byte	0x00, 0xf0, 0x11, 0x00


	//----- nvinfo : EIATTR_KPARAM_INFO
	.align		4
.L_13:
        /*0028*/ 	.byte	0x04, 0x17
        /*002a*/ 	.short	(.L_15 - .L_14)
.L_14:
        /*002c*/ 	.word	0x00000000
        /*0030*/ 	.short	0x0002
        /*0032*/ 	.short	0x0010
        /*0034*/ 	.byte	0x00, 0xf5, 0x21, 0x00


	//----- nvinfo : EIATTR_KPARAM_INFO
	.align		4
.L_15:
        /*0038*/ 	.byte	0x04, 0x17
        /*003a*/ 	.short	(.L_17 - .L_16)
.L_16:
        /*003c*/ 	.word	0x00000000
        /*0040*/ 	.short	0x0001
        /*0042*/ 	.short	0x0008
        /*0044*/ 	.byte	0x00, 0xf5, 0x21, 0x00


	//----- nvinfo : EIATTR_KPARAM_INFO
	.align		4
.L_17:
        /*0048*/ 	.byte	0x04, 0x17
        /*004a*/ 	.short	(.L_19 - .L_18)
.L_18:
        /*004c*/ 	.word	0x00000000
        /*0050*/ 	.short	0x0000
        /*0052*/ 	.short	0x0000
        /*0054*/ 	.byte	0x00, 0xf5, 0x21, 0x00


	//----- nvinfo : EIATTR_SPARSE_MMA_MASK
	.align		4
.L_19:
        /*0058*/ 	.byte	0x03, 0x50
        /*005a*/ 	.short	0x0000


	//----- nvinfo : EIATTR_MAXREG_COUNT
	.align		4
        /*005c*/ 	.byte	0x03, 0x1b
        /*005e*/ 	.short	0x00ff


	//----- nvinfo : EIATTR_MERCURY_ISA_VERSION
	.align		4
        /*0060*/ 	.byte	0x03, 0x5f
        /*0062*/ 	.short	0x0101


	//----- nvinfo : EIATTR_VRC_CTA_INIT_COUNT
	.align		4
        /*0064*/ 	.byte	0x02, 0x4a
	.zero		1
	.zero		1


	//----- nvinfo : EIATTR_EXIT_INSTR_OFFSETS
	.align		4
        /*0068*/ 	.byte	0x04, 0x1c
        /*006a*/ 	.short	(.L_21 - .L_20)


	//   ....[0]....
.L_20:
        /*006c*/ 	.word	0x00000070


	//   ....[1]....
        /*0070*/ 	.word	0x00000280


	//----- nvinfo : EIATTR_CRS_STACK_SIZE
	.align		4
.L_21:
        /*0074*/ 	.byte	0x04, 0x1e
        /*0076*/ 	.short	(.L_23 - .L_22)
.L_22:
        /*0078*/ 	.word	0x00000000


	//----- nvinfo : EIATTR_CBANK_PARAM_SIZE
	.align		4
.L_23:
        /*007c*/ 	.byte	0x03, 0x19
        /*007e*/ 	.short	0x0020


	//----- nvinfo : EIATTR_PARAM_CBANK
	.align		4
        /*0080*/ 	.byte	0x04, 0x0a
        /*0082*/ 	.short	(.L_25 - .L_24)
	.align		4
.L_24:
        /*0084*/ 	.word	index@(.nv.constant0._ZN4QUIC10k_rel_diffEPfS0_S0_if)
        /*0088*/ 	.short	0x0380
        /*008a*/ 	.short	0x0020


	//----- nvinfo : EIATTR_SW_WAR
	.align		4
.L_25:
        /*008c*/ 	.byte	0x04, 0x36
        /*008e*/ 	.short	(.L_27 - .L_26)
.L_26:
        /*0090*/ 	.word	0x00000008
.L_27:


//--------------------- .nv.callgraph             --------------------------
	.section	.nv.callgraph,"",@"SHT_CUDA_CALLGRAPH"
	.align	4
	.sectionentsize	8
	.align		4
        /*0000*/ 	.word	0x00000000
	.align		4
        /*0004*/ 	.word	0xffffffff
	.align		4
        /*0008*/ 	.word	0x00000000
	.align		4
        /*000c*/ 	.word	0xfffffffe
	.align		4
        /*0010*/ 	.word	0x00000000
	.align		4
        /*0014*/ 	.word	0xfffffffd
	.align		4
        /*0018*/ 	.word	0x00000000
	.align		4
        /*001c*/ 	.word	0xfffffffc


//--------------------- .text._ZN4QUIC10k_rel_diffEPfS0_S0_if --------------------------
	.section	.text._ZN4QUIC10k_rel_diffEPfS0_S0_if,"ax",@progbits
	.align	128
        .global         _ZN4QUIC10k_rel_diffEPfS0_S0_if
        .type           _ZN4QUIC10k_rel_diffEPfS0_S0_if,@function
        .size           _ZN4QUIC10k_rel_diffEPfS0_S0_if,(.L_x_15 - _ZN4QUIC10k_rel_diffEPfS0_S0_if)
        .other          _ZN4QUIC10k_rel_diffEPfS0_S0_if,@"STO_CUDA_ENTRY STV_DEFAULT"
_ZN4QUIC10k_rel_diffEPfS0_S0_if:
.text._ZN4QUIC10k_rel_diffEPfS0_S0_if:
[----:B------:R-:W-:Y:S01]  /*0000*/  LDC R1, c[0x0][0x37c] ;  /* 0x0000df00ff017b82 */ /* 0x000fe20000000800 */
[----:B------:R-:W0:Y:S07]  /*0010*/  S2R R3, SR_TID.X ;  /* 0x0000000000037919 */ /* 0x000e2e0000002100 */
[----:B------:R-:W0:Y:S01]  /*0020*/  S2UR UR4, SR_CTAID.X ;  /* 0x00000000000479c3 */ /* 0x000e220000002500 */
[----:B------:R-:W1:Y:S07]  /*0030*/  LDCU UR5, c[0x0][0x398] ;  /* 0x00007300ff0577ac */ /* 0x000e6e0008000800 */
[----:B------:R-:W0:Y:S02]  /*0040*/  LDC R2, c[0x0][0x360] ;  /* 0x0000d800ff027b82 */ /* 0x000e240000000800 */
[----:B0-----:R-:W-:-:S05]  /*0050*/  IMAD R2, R2, UR4, R3 ;  /* 0x0000000402027c24 */ /* 0x001fca000f8e0203 */
[----:B-1----:R-:W-:-:S13]  /*0060*/  ISETP.GE.AND P0, PT, R2, UR5, PT ;  /* 0x0000000502007c0c */ /* 0x002fda000bf06270 */
[----:B------:R-:W-:Y:S05]  /*0070*/  @P0 EXIT ;  /* 0x000000000000094d */ /* 0x000fea0003800000 */
[----:B------:R-:W0:Y:S01]  /*0080*/  LDC.64 R4, c[0x0][0x390] ;  /* 0x0000e400ff047b82 */ /* 0x000e220000000a00 */
[----:B------:R-:W1:Y:S01]  /*0090*/  LDCU.64 UR4, c[0x0][0x358] ;  /* 0x00006b00ff0477ac */ /* 0x000e620008000a00 */
[----:B------:R-:W2:Y:S06]  /*00a0*/  LDCU UR6, c[0x0][0x39c] ;  /* 0x00007380ff0677ac */ /* 0x000eac0008000800 */
[----:B------:R-:W3:Y:S01]  /*00b0*/  LDC.64 R6, c[0x0][0x388] ;  /* 0x0000e200ff067b82 */ /* 0x000ee20000000a00 */
[----:B0-----:R-:W-:-:S06]  /*00c0*/  IMAD.WIDE R4, R2, 0x4, R4 ;  /* 0x0000000402047825 */ /* 0x001fcc00078e0204 */
[----:B-1----:R-:W4:Y:S01]  /*00d0*/  LDG.E R5, desc[UR4][R4.64] ;  /* 0x0000000404057981 */ /* 0x002f22000c1e1900 */
[----:B---3--:R-:W-:-:S06]  /*00e0*/  IMAD.WIDE R6, R2, 0x4, R6 ;  /* 0x0000000402067825 */ /* 0x008fcc00078e0206 */
[----:B------:R-:W4:Y:S01]  /*00f0*/  LDG.E R6, desc[UR4][R6.64] ;  /* 0x0000000406067981 */ /* 0x000f22000c1e1900 */
[----:B------:R-:W-:Y:S01]  /*0100*/  BSSY.RECONVERGENT B0, `(.L_x_0) ;  /* 0x0000014000007945 */ /* 0x000fe20003800200 */
[----:B------:R-:W-:Y:S02]  /*0110*/  IMAD.MOV.U32 R9, RZ, RZ, RZ ;  /* 0x000000ffff097224 */ /* 0x000fe400078e00ff */
[----:B----4-:R-:W-:-:S05]  /*0120*/  FADD R0, R5, -R6 ;  /* 0x8000000605007221 */ /* 0x010fca0000000000 */
[----:B--2---:R-:W-:-:S13]  /*0130*/  FSETP.GEU.AND P0, PT, |R0|, UR6, PT ;  /* 0x0000000600007c0b */ /* 0x004fda000bf0e200 */
[----:B------:R-:W-:Y:S05]  /*0140*/  @!P0 BRA `(.L_x_1) ;  /* 0x00000000003c8947 */ /* 0x000fea0003800000 */
[----:B------:R-:W0:Y:S01]  /*0150*/  MUFU.RCP R4, R5 ;  /* 0x0000000500047308 */ /* 0x000e220000001000 */
[C---:B------:R-:W-:Y:S01]  /*0160*/  FADD R0, -R5.reuse, R6 ;  /* 0x0000000605007221 */ /* 0x040fe20000000100 */
[----:B------:R-:W-:Y:S06]  /*0170*/  BSSY.RECONVERGENT B1, `(.L_x_1) ;  /* 0x000000c000017945 */ /* 0x000fec0003800200 */
[----:B------:R-:W1:Y:S01]  /*0180*/  FCHK P0, |R0|, R5 ;  /* 0x0000000500007302 */ /* 0x000e620000000200 */
[----:B0-----:R-:W-:-:S04]  /*0190*/  FFMA R3, -R5, R4, 1 ;  /* 0x3f80000005037423 */ /* 0x001fc80000000104 */
[----:B------:R-:W-:-:S04]  /*01a0*/  FFMA R3, R4, R3, R4 ;  /* 0x0000000304037223 */ /* 0x000fc80000000004 */
[----:B------:R-:W-:-:S04]  /*01b0*/  FFMA R4, |R0|, R3, RZ ;  /* 0x0000000300047223 */ /* 0x000fc800000002ff */
[----:B------:R-:W-:-:S04]  /*01c0*/  FFMA R6, -R5, R4, |R0| ;  /* 0x0000000405067223 */ /* 0x000fc80000000500 */
[----:B------:R-:W-:Y:S01]  /*01d0*/  FFMA R9, R3, R6, R4 ;  /* 0x0000000603097223 */ /* 0x000fe20000000004 */
[----:B-1----:R-:W-:Y:S06]  /*01e0*/  @!P0 BRA `(.L_x_2) ;  /* 0x0000000000108947 */ /* 0x002fec0003800000 */
[----:B------:R-:W-:Y:S01]  /*01f0*/  FADD R3, |R0|, -RZ ;  /* 0x800000ff00037221 */ /* 0x000fe20000000200 */
[----:B------:R-:W-:-:S07]  /*0200*/  MOV R4, 0x220 ;  /* 0x0000022000047802 */ /* 0x000fce0000000f00 */
[----:B------:R-:W-:Y:S05]  /*0210*/  CALL.REL.NOINC `($__internal_0_$__cuda_sm3x_div_rn_noftz_f32_slowpath) ;  /* 0x00000000001c7944 */ /* 0x000fea0003c00000 */
[----:B------:R-:W-:-:S07]  /*0220*/  IMAD.MOV.U32 R9, RZ, RZ, R0 ;  /* 0x000000ffff097224 */ /* 0x000fce00078e0000 */
.L_x_2:
[----:B------:R-:W-:Y:S05]  /*0230*/  BSYNC.RECONVERGENT B1 ;  /* 0x0000000000017941 */ /* 0x000fea0003800200 */
.L_x_1:
[----:B------:R-:W-:Y:S05]  /*0240*/  BSYNC.RECONVERGENT B0 ;  /* 0x0000000000007941 */ /* 0x000fea0003800200 */
.L_x_0:
[----:B------:R-:W0:Y:S02]  /*0250*/  LDC.64 R4, c[0x0][0x380] ;  /* 0x0000e000ff047b82 */ /* 0x000e240000000a00 */
[----:B0-----:R-:W-:-:S05]  /*0260*/  IMAD.WIDE R2, R2, 0x4, R4 ;  /* 0x0000000402027825 */ /* 0x001fca00078e0204 */
[----:B------:R-:W-:Y:S01]  /*0270*/  STG.E desc[UR4][R2.64], R9 ;  /* 0x0000000902007986 */ /* 0x000fe2000c101904 */
[----:B------:R-:W-:Y:S05]  /*0280*/  EXIT ;  /* 0x000000000000794d */ /* 0x000fea0003800000 */
        .weak           $__internal_0_$__cuda_sm3x_div_rn_noftz_f32_slowpath
        .type           $__internal_0_$__cuda_sm3x_div_rn_noftz_f32_slowpath,@function
        .size           $__internal_0_$__cuda_sm3x_div_rn_noftz_f32_slowpath,(.L_x_15 - $__internal_0_$__cuda_sm3x_div_rn_noftz_f32_slowpath)
$__internal_0_$__cuda_sm3x_div_rn_noftz_f32_slowpath:
[----:B------:R-:W-:Y:S01]  /*0290*/  SHF.R.U32.HI R6, RZ, 0x17, R5 ;  /* 0x00000017ff067819 */ /* 0x000fe20000011605 */
[----:B------:R-:W-:Y:S01]  /*02a0*/  BSSY.RECONVERGENT B2, `(.L_x_3) ;  /* 0x0000063000027945 */ /* 0x000fe20003800200 */
[----:B------:R-:W-:Y:S02]  /*02b0*/  SHF.R.U32.HI R0, RZ, 0x17, R3 ;  /* 0x00000017ff007819 */ /* 0x000fe40000011603 */
[----:B------:R-:W-:Y:S02]  /*02c0*/  LOP3.LUT R7, R6, 0xff, RZ, 0xc0, !PT ;  /* 0x000000ff06077812 */ /* 0x000fe400078ec0ff */
[----:B------:R-:W-:-:S03]  /*02d0*/  LOP3.LUT R6, R0, 0xff, RZ, 0xc0, !PT ;  /* 0x000000ff00067812 */ /* 0x000fc600078ec0ff */
[----:B------:R-:W-:Y:S02]  /*02e0*/  VIADD R10, R7, 0xffffffff ;  /* 0xffffffff070a7836 */ /* 0x000fe40000000000 */
[----:B------:R-:W-:-:S03]  /*02f0*/  VIADD R9, R6, 0xffffffff ;  /* 0xffffffff06097836 */ /* 0x000fc60000000000 */
[----:B------:R-:W-:-:S04]  /*0300*/  ISETP.GT.U32.AND P0, PT, R10, 0xfd, PT ;  /* 0x000000fd0a00780c */ /* 0x000fc80003f04070 */
[----:B------:R-:W-:-:S13]  /*0310*/  ISETP.GT.U32.OR P0, PT, R9, 0xfd, P0 ;  /* 0x000000fd0900780c */ /* 0x000fda0000704470 */
[----:B------:R-:W-:Y:S01]  /*0320*/  @!P0 IMAD.MOV.U32 R8, RZ, RZ, RZ ;  /* 0x000000ffff088224 */ /* 0x000fe200078e00ff */
[----:B------:R-:W-:Y:S06]  /*0330*/  @!P0 BRA `(.L_x_4) ;  /* 0x0000000000608947 */ /* 0x000fec0003800000 */
[----:B------:R-:W-:Y:S01]  /*0340*/  FSETP.GTU.FTZ.AND P0, PT, |R3|, +INF , PT ;  /* 0x7f8000000300780b */ /* 0x000fe20003f1c200 */
[----:B------:R-:W-:Y:S01]  /*0350*/  IMAD.MOV.U32 R0, RZ, RZ, R5 ;  /* 0x000000ffff007224 */ /* 0x000fe200078e0005 */
[----:B------:R-:W-:-:S04]  /*0360*/  FSETP.GTU.FTZ.AND P1, PT, |R5|, +INF , PT ;  /* 0x7f8000000500780b */ /* 0x000fc80003f3c200 */
[----:B------:R-:W-:-:S13]  /*0370*/  PLOP3.LUT P0, PT, P0, P1, PT, 0xf8, 0x8f ;  /* 0x00000000008f781c */ /* 0x000fda0000703f70 */
[----:B------:R-:W-:Y:S05]  /*0380*/  @P0 BRA `(.L_x_5) ;  /* 0x00000004004c0947 */ /* 0x000fea0003800000 */
[----:B------:R-:W-:-:S13]  /*0390*/  LOP3.LUT P0, RZ, R5, 0x7fffffff, R3, 0xc8, !PT ;  /* 0x7fffffff05ff7812 */ /* 0x000fda000780c803 */
[----:B------:R-:W-:Y:S05]  /*03a0*/  @!P0 BRA `(.L_x_6) ;  /* 0x00000004003c8947 */ /* 0x000fea0003800000 */
[C---:B------:R-:W-:Y:S02]  /*03b0*/  FSETP.NEU.FTZ.AND P2, PT, |R3|.reuse, +INF , PT ;  /* 0x7f8000000300780b */ /* 0x040fe40003f5d200 */
[----:B------:R-:W-:Y:S02]  /*03c0*/  FSETP.NEU.FTZ.AND P1, PT, |R0|, +INF , PT ;  /* 0x7f8000000000780b */ /* 0x000fe40003f3d200 */
[----:B------:R-:W-:-:S11]  /*03d0*/  FSETP.NEU.FTZ.AND P0, PT, |R3|, +INF , PT ;  /* 0x7f8000000300780b */ /* 0x000fd60003f1d200 */
[----:B------:R-:W-:Y:S05]  /*03e0*/  @!P1 BRA !P2, `(.L_x_6) ;  /* 0x00000004002c9947 */ /* 0x000fea0005000000 */
[----:B------:R-:W-:-:S04]  /*03f0*/  LOP3.LUT P2, RZ, R3, 0x7fffffff, RZ, 0xc0, !PT ;  /* 0x7fffffff03ff7812 */ /* 0x000fc8000784c0ff */
[----:B------:R-:W-:-:S13]  /*0400*/  PLOP3.LUT P1, PT, P1, P2, PT, 0x2f, 0xf2 ;  /* 0x0000000000f2781c */ /* 0x000fda0000f24577 */
[----:B------:R-:W-:Y:S05]  /*0410*/  @P1 BRA `(.L_x_7) ;  /* 0x0000000400181947 */ /* 0x000fea0003800000 */
[----:B------:R-:W-:-:S04]  /*0420*/  LOP3.LUT P1, RZ, R5, 0x7fffffff, RZ, 0xc0, !PT ;  /* 0x7fffffff05ff7812 */ /* 0x000fc8000782c0ff */
[----:B------:R-:W-:-:S13]  /*0430*/  PLOP3.LUT P0, PT, P0, P1, PT, 0x2f, 0xf2 ;  /* 0x0000000000f2781c */ /* 0x000fda0000702577 */
[----:B------:R-:W-:Y:S05]  /*0440*/  @P0 BRA `(.L_x_8) ;  /* 0x0000000400000947 */ /* 0x000fea0003800000 */
[----:B------:R-:W-:Y:S02]  /*0450*/  ISETP.GE.AND P0, PT, R9, RZ, PT ;  /* 0x000000ff0900720c */ /* 0x000fe40003f06270 */
[----:B------:R-:W-:-:S11]  /*0460*/  ISETP.GE.AND P1, PT, R10, RZ, PT ;  /* 0x000000ff0a00720c */ /* 0x000fd60003f26270 */
[----:B------:R-:W-:Y:S02]  /*0470*/  @P0 IMAD.MOV.U32 R8, RZ, RZ, RZ ;  /* 0x000000ffff080224 */ /* 0x000fe400078e00ff */
[----:B------:R-:W-:Y:S01]  /*0480*/  @!P0 FFMA R3, R3, 1.84467440737095516160e+19, RZ ;  /* 0x5f80000003038823 */ /* 0x000fe200000000ff */
[----:B------:R-:W-:Y:S02]  /*0490*/  @!P0 IMAD.MOV.U32 R8, RZ, RZ, -0x40 ;  /* 0xffffffc0ff088424 */ /* 0x000fe400078e00ff */
[----:B------:R-:W-:Y:S02]  /*04a0*/  @!P1 FFMA R5, R0, 1.84467440737095516160e+19, RZ ;  /* 0x5f80000000059823 */ /* 0x000fe400000000ff */
[----:B------:R-:W-:-:S07]  /*04b0*/  @!P1 VIADD R8, R8, 0x40 ;  /* 0x0000004008089836 */ /* 0x000fce0000000000 */
.L_x_4:
[----:B------:R-:W-:Y:S01]  /*04c0*/  LEA R0, R7, 0xc0800000, 0x17 ;  /* 0xc080000007007811 */ /* 0x000fe200078eb8ff */
[----:B------:R-:W-:Y:S01]  /*04d0*/  VIADD R6, R6, 0xffffff81 ;  /* 0xffffff8106067836 */ /* 0x000fe20000000000 */
[----:B------:R-:W-:Y:S03]  /*04e0*/  BSSY.RECONVERGENT B3, `(.L_x_9) ;  /* 0x0000035000037945 */ /* 0x000fe60003800200 */
[----:B------:R-:W-:Y:S01]  /*04f0*/  IMAD.IADD R5, R5, 0x1, -R0 ;  /* 0x0000000105057824 */ /* 0x000fe200078e0a00 */
[C---:B------:R-:W-:Y:S01]  /*0500*/  IADD3 R7, PT, PT, R6.reuse, 0x7f, -R7 ;  /* 0x0000007f06077810 */ /* 0x040fe20007ffe807 */
[----:B------:R-:W-:Y:S02]  /*0510*/  IMAD R0, R6, -0x800000, R3 ;  /* 0xff80000006007824 */ /* 0x000fe400078e0203 */
[----:B------:R-:W0:Y:S01]  /*0520*/  MUFU.RCP R9, R5 ;  /* 0x0000000500097308 */ /* 0x000e220000001000 */
[----:B------:R-:W-:Y:S01]  /*0530*/  FADD.FTZ R11, -R5, -RZ ;  /* 0x800000ff050b7221 */ /* 0x000fe20000010100 */
[----:B------:R-:W-:-:S03]  /*0540*/  IMAD.IADD R7, R7, 0x1, R8 ;  /* 0x0000000107077824 */ /* 0x000fc600078e0208 */
[----:B0-----:R-:W-:-:S04]  /*0550*/  FFMA R10, R9, R11, 1 ;  /* 0x3f800000090a7423 */ /* 0x001fc8000000000b */
[----:B------:R-:W-:-:S04]  /*0560*/  FFMA R12, R9, R10, R9 ;  /* 0x0000000a090c7223 */ /* 0x000fc80000000009 */
[----:B------:R-:W-:-:S04]  /*0570*/  FFMA R3, R0, R12, RZ ;  /* 0x0000000c00037223 */ /* 0x000fc800000000ff */
[----:B------:R-:W-:-:S04]  /*0580*/  FFMA R10, R11, R3, R0 ;  /* 0x000000030b0a7223 */ /* 0x000fc80000000000 */
[----:B------:R-:W-:-:S04]  /*0590*/  FFMA R9, R12, R10, R3 ;  /* 0x0000000a0c097223 */ /* 0x000fc80000000003 */
[----:B------:R-:W-:-:S04]  /*05a0*/  FFMA R10, R11, R9, R0 ;  /* 0x000000090b0a7223 */ /* 0x000fc80000000000 */
[----:B------:R-:W-:-:S05]  /*05b0*/  FFMA R0, R12, R10, R9 ;  /* 0x0000000a0c007223 */ /* 0x000fca0000000009 */
[----:B------:R-:W-:-:S04]  /*05c0*/  SHF.R.U32.HI R3, RZ, 0x17, R0 ;  /* 0x00000017ff037819 */ /* 0x000fc80000011600 */
[----:B------:R-:W-:-:S05]  /*05d0*/  LOP3.LUT R3, R3, 0xff, RZ, 0xc0, !PT ;  /* 0x000000ff03037812 */ /* 0x000fca00078ec0ff */
[----:B------:R-:W-:-:S04]  /*05e0*/  IMAD.IADD R11, R3, 0x1, R7 ;  /* 0x00000001030b7824 */ /* 0x000fc800078e0207 */
[----:B------:R-:W-:-:S05]  /*05f0*/  VIADD R3, R11, 0xffffffff ;  /* 0xffffffff0b037836 */ /* 0x000fca0000000000 */
[----:B------:R-:W-:-:S13]  /*0600*/  ISETP.GE.U32.AND P0, PT, R3, 0xfe, PT ;  /* 0x000000fe0300780c */ /* 0x000fda0003f06070 */
[----:B------:R-:W-:Y:S05]  /*0610*/  @!P0 BRA `(.L_x_10) ;  /* 0x0000000000808947 */ /* 0x000fea0003800000 */
[----:B------:R-:W-:-:S13]  /*0620*/  ISETP.GT.AND P0, PT, R11, 0xfe, PT ;  /* 0x000000fe0b00780c */ /* 0x000fda0003f04270 */
[----:B------:R-:W-:Y:S05]  /*0630*/  @P0 BRA `(.L_x_11) ;  /* 0x00000000006c0947 */ /* 0x000fea0003800000 */
[----:B------:R-:W-:-:S13]  /*0640*/  ISETP.GE.AND P0, PT, R11, 0x1, PT ;  /* 0x000000010b00780c */ /* 0x000fda0003f06270 */
[----:B------:R-:W-:Y:S05]  /*0650*/  @P0 BRA `(.L_x_12) ;  /* 0x0000000000740947 */ /* 0x000fea0003800000 */
[----:B------:R-:W-:Y:S02]  /*0660*/  ISETP.GE.AND P0, PT, R11, -0x18, PT ;  /* 0xffffffe80b00780c */ /* 0x000fe40003f06270 */
[----:B------:R-:W-:-:S11]  /*0670*/  LOP3.LUT R0, R0, 0x80000000, RZ, 0xc0, !PT ;  /* 0x8000000000007812 */ /* 0x000fd600078ec0ff */
[----:B------:R-:W-:Y:S05]  /*0680*/  @!P0 BRA `(.L_x_12) ;  /* 0x0000000000688947 */ /* 0x000fea0003800000 */
[CCC-:B------:R-:W-:Y:S01]  /*0690*/  FFMA.RZ R3, R12.reuse, R10.reuse, R9.reuse ;  /* 0x0000000a0c037223 */ /* 0x1c0fe2000000c009 */
[C---:B------:R-:W-:Y:S02]  /*06a0*/  VIADD R8, R11.reuse, 0x20 ;  /* 0x000000200b087836 */ /* 0x040fe40000000000 */
[CC--:B------:R-:W-:Y:S01]  /*06b0*/  FFMA.RM R6, R12.reuse, R10.reuse, R9 ;  /* 0x0000000a0c067223 */ /* 0x0c0fe20000004009 */
[----:B------:R-:W-:Y:S01]  /*06c0*/  IMAD.MOV R7, RZ, RZ, -R11 ;  /* 0x000000ffff077224 */ /* 0x000fe200078e0a0b */
[----:B------:R-:W-:Y:S02]  /*06d0*/  ISETP.NE.AND P2, PT, R11, RZ, PT ;  /* 0x000000ff0b00720c */ /* 0x000fe40003f45270 */
[----:B------:R-:W-:Y:S01]  /*06e0*/  LOP3.LUT R5, R3, 0x7fffff, RZ, 0xc0, !PT ;  /* 0x007fffff03057812 */ /* 0x000fe200078ec0ff */
[----:B------:R-:W-:Y:S01]  /*06f0*/  FFMA.RP R3, R12, R10, R9 ;  /* 0x0000000a0c037223 */ /* 0x000fe20000008009 */
[----:B------:R-:W-:Y:S02]  /*0700*/  ISETP.NE.AND P1, PT, R11, RZ, PT ;  /* 0x000000ff0b00720c */ /* 0x000fe40003f25270 */
[----:B------:R-:W-:-:S02]  /*0710*/  LOP3.LUT R5, R5, 0x800000, RZ, 0xfc, !PT ;  /* 0x0080000005057812 */ /* 0x000fc400078efcff */
[----:B------:R-:W-:Y:S02]  /*0720*/  FSETP.NEU.FTZ.AND P0, PT, R3, R6, PT ;  /* 0x000000060300720b */ /* 0x000fe40003f1d000 */
[----:B------:R-:W-:Y:S02]  /*0730*/  SHF.L.U32 R8, R5, R8, RZ ;  /* 0x0000000805087219 */ /* 0x000fe400000006ff */
[----:B------:R-:W-:Y:S02]  /*0740*/  SEL R6, R7, RZ, P2 ;  /* 0x000000ff07067207 */ /* 0x000fe40001000000 */
[----:B------:R-:W-:Y:S02]  /*0750*/  ISETP.NE.AND P1, PT, R8, RZ, P1 ;  /* 0x000000ff0800720c */ /* 0x000fe40000f25270 */
[----:B------:R-:W-:Y:S02]  /*0760*/  SHF.R.U32.HI R6, RZ, R6, R5 ;  /* 0x00000006ff067219 */ /* 0x000fe40000011605 */
[----:B------:R-:W-:-:S02]  /*0770*/  PLOP3.LUT P0, PT, P0, P1, PT, 0xf8, 0x8f ;  /* 0x00000000008f781c */ /* 0x000fc40000703f70 */
[----:B------:R-:W-:Y:S02]  /*0780*/  SHF.R.U32.HI R8, RZ, 0x1, R6 ;  /* 0x00000001ff087819 */ /* 0x000fe40000011606 */
[----:B------:R-:W-:-:S04]  /*0790*/  SEL R3, RZ, 0x1, !P0 ;  /* 0x00000001ff037807 */ /* 0x000fc80004000000 */
[----:B------:R-:W-:-:S04]  /*07a0*/  LOP3.LUT R3, R3, 0x1, R8, 0xf8, !PT ;  /* 0x0000000103037812 */ /* 0x000fc800078ef808 */
[----:B------:R-:W-:-:S05]  /*07b0*/  LOP3.LUT R3, R3, R6, RZ, 0xc0, !PT ;  /* 0x0000000603037212 */ /* 0x000fca00078ec0ff */
[----:B------:R-:W-:-:S05]  /*07c0*/  IMAD.IADD R3, R8, 0x1, R3 ;  /* 0x0000000108037824 */ /* 0x000fca00078e0203 */
[----:B------:R-:W-:Y:S01]  /*07d0*/  LOP3.LUT R0, R3, R0, RZ, 0xfc, !PT ;  /* 0x0000000003007212 */ /* 0x000fe200078efcff */
[----:B------:R-:W-:Y:S06]  /*07e0*/  BRA `(.L_x_12) ;  /* 0x0000000000107947 */ /* 0x000fec0003800000 */
.L_x_11:
[----:B------:R-:W-:-:S04]  /*07f0*/  LOP3.LUT R0, R0, 0x80000000, RZ, 0xc0, !PT ;  /* 0x8000000000007812 */ /* 0x000fc800078ec0ff */
[----:B------:R-:W-:Y:S01]  /*0800*/  LOP3.LUT R0, R0, 0x7f800000, RZ, 0xfc, !PT ;  /* 0x7f80000000007812 */ /* 0x000fe200078efcff */
[----:B------:R-:W-:Y:S06]  /*0810*/  BRA `(.L_x_12) ;  /* 0x0000000000047947 */ /* 0x000fec0003800000 */
.L_x_10:
[----:B------:R-:W-:-:S07]  /*0820*/  IMAD R0, R7, 0x800000, R0 ;  /* 0x0080000007007824 */ /* 0x000fce00078e0200 */
.L_x_12:
[----:B------:R-:W-:Y:S05]  /*0830*/  BSYNC.RECONVERGENT B3 ;  /* 0x0000000000037941 */ /* 0x000fea0003800200 */
.L_x_9:
[----:B------:R-:W-:Y:S05]  /*0840*/  BRA `(.L_x_13) ;  /* 0x0000000000207947 */ /* 0x000fea0003800000 */
.L_x_8:
[----:B------:R-:W-:-:S04]  /*0850*/  LOP3.LUT R0, R5, 0x80000000, R3, 0x48, !PT ;  /* 0x8000000005007812 */ /* 0x000fc800078e4803 */
[----:B------:R-:W-:Y:S01]  /*0860*/  LOP3.LUT R0, R0, 0x7f800000, RZ, 0xfc, !PT ;  /* 0x7f80000000007812 */ /* 0x000fe200078efcff */
[----:B------:R-:W-:Y:S06]  /*0870*/  BRA `(.L_x_13) ;  /* 0x0000000000147947 */ /* 0x000fec0003800000 */
.L_x_7:
[----:B------:R-:W-:Y:S01]  /*0880*/  LOP3.LUT R0, R5, 0x80000000, R3, 0x48, !PT ;  /* 0x8000000005007812 */ /* 0x000fe200078e4803 */
[----:B------:R-:W-:Y:S06]  /*0890*/  BRA `(.L_x_13) ;  /* 0x00000000000c7947 */ /* 0x000fec0003800000 */
.L_x_6:
[----:B------:R-:W0:Y:S01]  /*08a0*/  MUFU.RSQ R0, -QNAN ;  /* 0xffc0000000007908 */ /* 0x000e220000001400 */
[----:B------:R-:W-:Y:S05]  /*08b0*/  BRA `(.L_x_13) ;  /* 0x0000000000047947 */ /* 0x000fea0003800000 */
.L_x_5:
[----:B------:R-:W-:-:S07]  /*08c0*/  FADD.FTZ R0, R3, R0 ;  /* 0x0000000003007221 */ /* 0x000fce0000010000 */
.L_x_13:
[----:B------:R-:W-:Y:S05]  /*08d0*/  BSYNC.RECONVERGENT B2 ;  /* 0x0000000000027941 */ /* 0x000fea0003800200 */
.L_x_3:
[----:B------:R-:W-:-:S04]  /*08e0*/  IMAD.MOV.U32 R5, RZ, RZ, 0x0 ;  /* 0x00000000ff057424 */ /* 0x000fc800078e00ff */
[----:B0-----:R-:W-:Y:S05]  /*08f0*/  RET.REL.NODEC R4 `(_ZN4QUIC10k_rel_diffEPfS0_S0_if) ;  /* 0xfffffff404c07950 */ /* 0x001fea0003c3ffff */
.L_x_14:
[----:B------:R-:W-:-:S00]  /*0900*/  BRA `(.L_x_14) ;  /* 0xfffffffc00fc7947 */ /* 0x000fc0000383ffff */
[----:B------:R-:W-:-:S00]  /*0910*/  NOP ;  /* 0x0000000000007918 */ /* 0x000fc00000000000 */
        /* <DEDUP_REMOVED lines=14> */
.L_x_15:


//--------------------- .nv.shared.reserved.0     --------------------------
	.section	.nv.shared.reserved.0,"aw",@nobits
	.weak		__nv_reservedSMEM_offset_0_alias
	.size		__nv_reservedSMEM_offset_0_alias, 0, 64
	.other		__nv_reservedSMEM_offset_0_alias,@"STO_CUDA_RESERVED_SHARED STV_DEFAULT"
__nv_reservedSMEM_offset_0_alias:
	.zero		0
	.zero		64


//--------------------- .nv.constant0._ZN4QUIC10k_rel_diffEPfS0_S0_if --------------------------
	.section	.nv.constant0._ZN4QUIC10k_rel_diffEPfS0_S0_if,"a",@progbits
	.sectionflags	@""
	.align	4
.nv.constant0._ZN4QUIC10k_rel_diffEPfS0_S0_if:
	.zero		928


//--------------------- SYMBOLS --------------------------

	.type		.nv.reservedSmem.offset0,@object
	.size		.nv.reservedSmem.offset0,0x4
